//
// Generated by NVIDIA NVVM Compiler
//
// Compiler Build ID: CL-36424714
// Cuda compilation tools, release 13.0, V13.0.88
// Based on NVVM 20.0.0
//

.version 9.0
.target sm_100
.address_size 64

	// .globl	_Z6VecAddPfS_S_i

.visible .entry _Z6VecAddPfS_S_i(
	.param .u64 .ptr .align 1 _Z6VecAddPfS_S_i_param_0,
	.param .u64 .ptr .align 1 _Z6VecAddPfS_S_i_param_1,
	.param .u64 .ptr .align 1 _Z6VecAddPfS_S_i_param_2,
	.param .u32 _Z6VecAddPfS_S_i_param_3
)
{
	.reg .pred 	%p<2>;
	.reg .b32 	%r<6>;
	.reg .b32 	%f<4>;
	.reg .b64 	%rd<11>;

	ld.param.u64 	%rd1, [_Z6VecAddPfS_S_i_param_0];
	ld.param.u64 	%rd2, [_Z6VecAddPfS_S_i_param_1];
	ld.param.u64 	%rd3, [_Z6VecAddPfS_S_i_param_2];
	ld.param.u32 	%r2, [_Z6VecAddPfS_S_i_param_3];
	mov.u32 	%r3, %ctaid.x;
	mov.u32 	%r4, %ntid.x;
	mov.u32 	%r5, %tid.x;
	mad.lo.s32 	%r1, %r3, %r4, %r5;
	setp.ge.s32 	%p1, %r1, %r2;
	@%p1 bra 	$L__BB0_2;
	cvta.to.global.u64 	%rd4, %rd1;
	cvta.to.global.u64 	%rd5, %rd2;
	cvta.to.global.u64 	%rd6, %rd3;
	mul.wide.s32 	%rd7, %r1, 4;
	add.s64 	%rd8, %rd4, %rd7;
	ld.global.f32 	%f1, [%rd8];
	add.s64 	%rd9, %rd5, %rd7;
	ld.global.f32 	%f2, [%rd9];
	add.f32 	%f3, %f1, %f2;
	add.s64 	%rd10, %rd6, %rd7;
	st.global.f32 	[%rd10], %f3;
$L__BB0_2:
	ret;

}


// ===== COMPILED SASS (sm_100) =====

	.target	sm_100

	.elftype	@"ET_EXEC"


//--------------------- .note.nv.tkinfo           --------------------------
	.section	.note.nv.tkinfo,"",@"SHT_NOTE"
	.sectionflags	@"SHF_NOTE_NV_TKINFO"
	.tkinfo
        /*0018*/ 	.word	0x00000002
        /*0030*/ 	.string	""
        /*0030*/ 	.string	"ptxas"
        /*0030*/ 	.string	"Cuda compilation tools, release 13.0, V13.0.88"
        /*0030*/ 	.string	"Build cuda_13.0.r13.0/compiler.36424714_0"
        /*0030*/ 	.string	"-arch sm_100 -m 64 "



//--------------------- .note.nv.cuinfo           --------------------------
	.section	.note.nv.cuinfo,"",@"SHT_NOTE"
	.sectionflags	@"SHF_NOTE_NV_CUINFO"
        /*0018*/ 	.short	0x0002
        /*001a*/ 	.short	0x0064
        /*001c*/ 	.short	0x0082
	.zero		2


//--------------------- .nv.info                  --------------------------
	.section	.nv.info,"",@"SHT_CUDA_INFO"
	.align	4


	//----- nvinfo : EIATTR_REGCOUNT
	.align		4
        /*0000*/ 	.byte	0x04, 0x2f
        /*0002*/ 	.short	(.L_1 - .L_0)
	.align		4
.L_0:
        /*0004*/ 	.word	index@(_Z6VecAddPfS_S_i)
        /*0008*/ 	.word	0x0000000c


	//----- nvinfo : EIATTR_FRAME_SIZE
	.align		4
.L_1:
        /*000c*/ 	.byte	0x04, 0x11
        /*000e*/ 	.short	(.L_3 - .L_2)
	.align		4
.L_2:
        /*0010*/ 	.word	index@(_Z6VecAddPfS_S_i)
        /*0014*/ 	.word	0x00000000


	//----- nvinfo : EIATTR_MIN_STACK_SIZE
	.align		4
.L_3:
        /*0018*/ 	.byte	0x04, 0x12
        /*001a*/ 	.short	(.L_5 - .L_4)
	.align		4
.L_4:
        /*001c*/ 	.word	index@(_Z6VecAddPfS_S_i)
        /*0020*/ 	.word	0x00000000
.L_5:


//--------------------- .nv.compat                --------------------------
	.section	.nv.compat,"",@"SHT_CUDA_COMPAT_INFO"
	.align	4
        /*0000*/ 	.byte	0x02, 0x09, 0x00, 0x00, 0x02, 0x02, 0x01, 0x00, 0x02, 0x05, 0x05, 0x00, 0x03, 0x07, 0x01, 0x01
        /*0010*/ 	.byte	0x02, 0x03, 0x00, 0x00, 0x02, 0x06, 0x01, 0x00, 0x04, 0x0b, 0x08, 0x00, 0x09, 0x00, 0x00, 0x00
        /*0020*/ 	.byte	0x00, 0x00, 0x00, 0x00


//--------------------- .nv.info._Z6VecAddPfS_S_i --------------------------
	.section	.nv.info._Z6VecAddPfS_S_i,"",@"SHT_CUDA_INFO"
	.sectionflags	@""
	.align	4


	//----- nvinfo : EIATTR_CUDA_API_VERSION
	.align		4
        /*0000*/ 	.byte	0x04, 0x37
        /*0002*/ 	.short	(.L_7 - .L_6)
.L_6:
        /*0004*/ 	.word	0x00000082


	//----- nvinfo : EIATTR_KPARAM_INFO
	.align		4
.L_7:
        /*0008*/ 	.byte	0x04, 0x17
        /*000a*/ 	.short	(.L_9 - .L_8)
.L_8:
        /*000c*/ 	.word	0x00000000
        /*0010*/ 	.short	0x0003
        /*0012*/ 	.short	0x0018
        /*0014*/ 	.byte	0x00, 0xf0, 0x11, 0x00


	//----- nvinfo : EIATTR_KPARAM_INFO
	.align		4
.L_9:
        /*0018*/ 	.byte	0x04, 0x17
        /*001a*/ 	.short	(.L_11 - .L_10)
.L_10:
        /*001c*/ 	.word	0x00000000
        /*0020*/ 	.short	0x0002
        /*0022*/ 	.short	0x0010
        /*0024*/ 	.byte	0x00, 0xf5, 0x21, 0x00


	//----- nvinfo : EIATTR_KPARAM_INFO
	.align		4
.L_11:
        /*0028*/ 	.byte	0x04, 0x17
        /*002a*/ 	.short	(.L_13 - .L_12)
.L_12:
        /*002c*/ 	.word	0x00000000
        /*0030*/ 	.short	0x0001
        /*0032*/ 	.short	0x0008
        /*0034*/ 	.byte	0x00, 0xf5, 0x21, 0x00


	//----- nvinfo : EIATTR_KPARAM_INFO
	.align		4
.L_13:
        /*0038*/ 	.byte	0x04, 0x17
        /*003a*/ 	.short	(.L_15 - .L_14)
.L_14:
        /*003c*/ 	.word	0x00000000
        /*0040*/ 	.short	0x0000
        /*0042*/ 	.short	0x0000
        /*0044*/ 	.byte	0x00, 0xf5, 0x21, 0x00


	//----- nvinfo : EIATTR_SPARSE_MMA_MASK
	.align		4
.L_15:
        /*0048*/ 	.byte	0x03, 0x50
        /*004a*/ 	.short	0x0000


	//----- nvinfo : EIATTR_MAXREG_COUNT
	.align		4
        /*004c*/ 	.byte	0x03, 0x1b
        /*004e*/ 	.short	0x00ff


	//----- nvinfo : EIATTR_MERCURY_ISA_VERSION
	.align		4
        /*0050*/ 	.byte	0x03, 0x5f
        /*0052*/ 	.short	0x0101


	//----- nvinfo : EIATTR_VRC_CTA_INIT_COUNT
	.align		4
        /*0054*/ 	.byte	0x02, 0x4a
	.zero		1
	.zero		1


	//----- nvinfo : EIATTR_EXIT_INSTR_OFFSETS
	.align		4
        /*0058*/ 	.byte	0x04, 0x1c
        /*005a*/ 	.short	(.L_17 - .L_16)


	//   ....[0]....
.L_16:
        /*005c*/ 	.word	0x00000070


	//   ....[1]....
        /*0060*/ 	.word	0x00000130


	//----- nvinfo : EIATTR_CBANK_PARAM_SIZE
	.align		4
.L_17:
        /*0064*/ 	.byte	0x03, 0x19
        /*0066*/ 	.short	0x001c


	//----- nvinfo : EIATTR_PARAM_CBANK
	.align		4
        /*0068*/ 	.byte	0x04, 0x0a
        /*006a*/ 	.short	(.L_19 - .L_18)
	.align		4
.L_18:
        /*006c*/ 	.word	index@(.nv.constant0._Z6VecAddPfS_S_i)
        /*0070*/ 	.short	0x0380
        /*0072*/ 	.short	0x001c


	//----- nvinfo : EIATTR_SW_WAR
	.align		4
.L_19:
        /*0074*/ 	.byte	0x04, 0x36
        /*0076*/ 	.short	(.L_21 - .L_20)
.L_20:
        /*0078*/ 	.word	0x00000008
.L_21:


//--------------------- .nv.callgraph             --------------------------
	.section	.nv.callgraph,"",@"SHT_CUDA_CALLGRAPH"
	.align	4
	.sectionentsize	8
	.align		4
        /*0000*/ 	.word	0x00000000
	.align		4
        /*0004*/ 	.word	0xffffffff
	.align		4
        /*0008*/ 	.word	0x00000000
	.align		4
        /*000c*/ 	.word	0xfffffffe
	.align		4
        /*0010*/ 	.word	0x00000000
	.align		4
        /*0014*/ 	.word	0xfffffffd
	.align		4
        /*0018*/ 	.word	0x00000000
	.align		4
        /*001c*/ 	.word	0xfffffffc


//--------------------- .text._Z6VecAddPfS_S_i    --------------------------
	.section	.text._Z6VecAddPfS_S_i,"ax",@progbits
	.align	128
        .global         _Z6VecAddPfS_S_i
        .type           _Z6VecAddPfS_S_i,@function
        .size           _Z6VecAddPfS_S_i,(.L_x_1 - _Z6VecAddPfS_S_i)
        .other          _Z6VecAddPfS_S_i,@"STO_CUDA_ENTRY STV_DEFAULT"
_Z6VecAddPfS_S_i:
.text._Z6VecAddPfS_S_i:
[----:B------:R-:W-:Y:S01]  /*0000*/  LDC R1, c[0x0][0x37c] ;  /* 0x0000df00ff017b82 */ /* 0x000fe20000000800 */
[----:B------:R-:W0:Y:S07]  /*0010*/  S2R R0, SR_TID.X ;  /* 0x0000000000007919 */ /* 0x000e2e0000002100 */
[----:B------:R-:W0:Y:S01]  /*0020*/  S2UR UR4, SR_CTAID.X ;  /* 0x00000000000479c3 */ /* 0x000e220000002500 */
[----:B------:R-:W1:Y:S07]  /*0030*/  LDCU UR5, c[0x0][0x398] ;  /* 0x00007300ff0577ac */ /* 0x000e6e0008000800 */
[----:B------:R-:W0:Y:S02]  /*0040*/  LDC R9, c[0x0][0x360] ;  /* 0x0000d800ff097b82 */ /* 0x000e240000000800 */
[----:B0-----:R-:W-:-:S05]  /*0050*/  IMAD R9, R9, UR4, R0 ;  /* 0x0000000409097c24 */ /* 0x001fca000f8e0200 */
[----:B-1----:R-:W-:-:S13]  /*0060*/  ISETP.GE.AND P0, PT, R9, UR5, PT ;  /* 0x0000000509007c0c */ /* 0x002fda000bf06270 */
[----:B------:R-:W-:Y:S05]  /*0070*/  @P0 EXIT ;  /* 0x000000000000094d */ /* 0x000fea0003800000 */
[----:B------:R-:W0:Y:S01]  /*0080*/  LDC.64 R2, c[0x0][0x380] ;  /* 0x0000e000ff027b82 */ /* 0x000e220000000a00 */
[----:B------:R-:W1:Y:S07]  /*0090*/  LDCU.64 UR4, c[0x0][0x358] ;  /* 0x00006b00ff0477ac */ /* 0x000e6e0008000a00 */
[----:B------:R-:W2:Y:S08]  /*00a0*/  LDC.64 R4, c[0x0][0x388] ;  /* 0x0000e200ff047b82 */ /* 0x000eb00000000a00 */
[----:B------:R-:W3:Y:S01]  /*00b0*/  LDC.64 R6, c[0x0][0x390] ;  /* 0x0000e400ff067b82 */ /* 0x000ee20000000a00 */
[----:B0-----:R-:W-:-:S06]  /*00c0*/  IMAD.WIDE R2, R9, 0x4, R2 ;  /* 0x0000000409027825 */ /* 0x001fcc00078e0202 */
[----:B-1----:R-:W4:Y:S01]  /*00d0*/  LDG.E R2, desc[UR4][R2.64] ;  /* 0x0000000402027981 */ /* 0x002f22000c1e1900 */
[----:B--2---:R-:W-:-:S06]  /*00e0*/  IMAD.WIDE R4, R9, 0x4, R4 ;  /* 0x0000000409047825 */ /* 0x004fcc00078e0204 */
[----:B------:R-:W4:Y:S01]  /*00f0*/  LDG.E R5, desc[UR4][R4.64] ;  /* 0x0000000404057981 */ /* 0x000f22000c1e1900 */
[----:B---3--:R-:W-:-:S04]  /*0100*/  IMAD.WIDE R6, R9, 0x4, R6 ;  /* 0x0000000409067825 */ /* 0x008fc800078e0206 */
[----:B----4-:R-:W-:-:S05]  /*0110*/  FADD R9, R2, R5 ;  /* 0x0000000502097221 */ /* 0x010fca0000000000 */
[----:B------:R-:W-:Y:S01]  /*0120*/  STG.E desc[UR4][R6.64], R9 ;  /* 0x0000000906007986 */ /* 0x000fe2000c101904 */
[----:B------:R-:W-:Y:S05]  /*0130*/  EXIT ;  /* 0x000000000000794d */ /* 0x000fea0003800000 */
.L_x_0:
[----:B------:R-:W-:-:S00]  /*0140*/  BRA `(.L_x_0) ;  /* 0xfffffffc00fc7947 */ /* 0x000fc0000383ffff */
[----:B------:R-:W-:-:S00]  /*0150*/  NOP ;  /* 0x0000000000007918 */ /* 0x000fc00000000000 */
        /* <DEDUP_REMOVED lines=10> */
.L_x_1:


//--------------------- .nv.shared.reserved.0     --------------------------
	.section	.nv.shared.reserved.0,"aw",@nobits
	.weak		__nv_reservedSMEM_offset_0_alias
	.size		__nv_reservedSMEM_offset_0_alias, 0, 64
	.other		__nv_reservedSMEM_offset_0_alias,@"STO_CUDA_RESERVED_SHARED STV_DEFAULT"
__nv_reservedSMEM_offset_0_alias:
	.zero		0
	.zero		64


//--------------------- .nv.constant0._Z6VecAddPfS_S_i --------------------------
	.section	.nv.constant0._Z6VecAddPfS_S_i,"a",@progbits
	.sectionflags	@""
	.align	4
.nv.constant0._Z6VecAddPfS_S_i:
	.zero		924


//--------------------- SYMBOLS --------------------------

	.type		.nv.reservedSmem.offset0,@object
	.size		.nv.reservedSmem.offset0,0x4
